	.target	sm_90a

	.elftype	@"ET_EXEC"


//--------------------- .note.nv.tkinfo           --------------------------
	.section	.note.nv.tkinfo,"",@"SHT_NOTE"
	.sectionflags	@"SHF_NOTE_NV_TKINFO"
	.tkinfo
        /*0018*/ 	.word	0x00000002
        /*0030*/ 	.string	""
        /*0030*/ 	.string	"ptxas"
        /*0030*/ 	.string	"Cuda compilation tools, release 13.0, V13.0.88"
        /*0030*/ 	.string	"Build cuda_13.0.r13.0/compiler.36424714_0"
        /*0030*/ 	.string	"-v  -suppress-debug-info  -lineinfo  -arch sm_90a "



//--------------------- .note.nv.cuinfo           --------------------------
	.section	.note.nv.cuinfo,"",@"SHT_NOTE"
	.sectionflags	@"SHF_NOTE_NV_CUINFO"
        /*0018*/ 	.short	0x0002
        /*001a*/ 	.short	0x005a
        /*001c*/ 	.short	0x0082
	.zero		2


//--------------------- .nv.info                  --------------------------
	.section	.nv.info,"",@"SHT_CUDA_INFO"
	.align	4


	//----- nvinfo : EIATTR_REGCOUNT
	.align		4
        /*0000*/ 	.byte	0x04, 0x2f
        /*0002*/ 	.short	(.L_1 - .L_0)
	.align		4
.L_0:
        /*0004*/ 	.word	index@(matmul_kernel)
        /*0008*/ 	.word	0x00000028


	//----- nvinfo : EIATTR_FRAME_SIZE
	.align		4
.L_1:
        /*000c*/ 	.byte	0x04, 0x11
        /*000e*/ 	.short	(.L_3 - .L_2)
	.align		4
.L_2:
        /*0010*/ 	.word	index@(matmul_kernel)
        /*0014*/ 	.word	0x00000000


	//----- nvinfo : EIATTR_MIN_STACK_SIZE
	.align		4
.L_3:
        /*0018*/ 	.byte	0x04, 0x12
        /*001a*/ 	.short	(.L_5 - .L_4)
	.align		4
.L_4:
        /*001c*/ 	.word	index@(matmul_kernel)
        /*0020*/ 	.word	0x00000000
.L_5:


//--------------------- .nv.compat                --------------------------
	.section	.nv.compat,"",@"SHT_CUDA_COMPAT_INFO"
	.align	4
        /*0000*/ 	.byte	0x02, 0x09, 0x01, 0x00, 0x02, 0x02, 0x01, 0x00, 0x02, 0x05, 0x05, 0x00, 0x03, 0x07, 0x01, 0x01
        /*0010*/ 	.byte	0x02, 0x03, 0x00, 0x00, 0x02, 0x06, 0x01, 0x00, 0x04, 0x0b, 0x08, 0x00, 0x00, 0x00, 0x00, 0x00
        /*0020*/ 	.byte	0x00, 0x00, 0x00, 0x00


//--------------------- .nv.info.matmul_kernel    --------------------------
	.section	.nv.info.matmul_kernel,"",@"SHT_CUDA_INFO"
	.sectionflags	@""
	.align	4


	//----- nvinfo : EIATTR_CUDA_API_VERSION
	.align		4
        /*0000*/ 	.byte	0x04, 0x37
        /*0002*/ 	.short	(.L_7 - .L_6)
.L_6:
        /*0004*/ 	.word	0x00000082


	//----- nvinfo : EIATTR_KPARAM_INFO
	.align		4
.L_7:
        /*0008*/ 	.byte	0x04, 0x17
        /*000a*/ 	.short	(.L_9 - .L_8)
.L_8:
        /*000c*/ 	.word	0x00000000
        /*0010*/ 	.short	0x000d
        /*0012*/ 	.short	0x0048
        /*0014*/ 	.byte	0x00, 0xf4, 0x21, 0x00


	//----- nvinfo : EIATTR_KPARAM_INFO
	.align		4
.L_9:
        /*0018*/ 	.byte	0x04, 0x17
        /*001a*/ 	.short	(.L_11 - .L_10)
.L_10:
        /*001c*/ 	.word	0x00000000
        /*0020*/ 	.short	0x000c
        /*0022*/ 	.short	0x0040
        /*0024*/ 	.byte	0x00, 0xf4, 0x21, 0x00


	//----- nvinfo : EIATTR_KPARAM_INFO
	.align		4
.L_11:
        /*0028*/ 	.byte	0x04, 0x17
        /*002a*/ 	.short	(.L_13 - .L_12)
.L_12:
        /*002c*/ 	.word	0x00000000
        /*0030*/ 	.short	0x000b
        /*0032*/ 	.short	0x0038
        /*0034*/ 	.byte	0x00, 0xf0, 0x11, 0x00


	//----- nvinfo : EIATTR_KPARAM_INFO
	.align		4
.L_13:
        /*0038*/ 	.byte	0x04, 0x17
        /*003a*/ 	.short	(.L_15 - .L_14)
.L_14:
        /*003c*/ 	.word	0x00000000
        /*0040*/ 	.short	0x000a
        /*0042*/ 	.short	0x0034
        /*0044*/ 	.byte	0x00, 0xf0, 0x11, 0x00


	//----- nvinfo : EIATTR_KPARAM_INFO
	.align		4
.L_15:
        /*0048*/ 	.byte	0x04, 0x17
        /*004a*/ 	.short	(.L_17 - .L_16)
.L_16:
        /*004c*/ 	.word	0x00000000
        /*0050*/ 	.short	0x0009
        /*0052*/ 	.short	0x0030
        /*0054*/ 	.byte	0x00, 0xf0, 0x11, 0x00


	//----- nvinfo : EIATTR_KPARAM_INFO
	.align		4
.L_17:
        /*0058*/ 	.byte	0x04, 0x17
        /*005a*/ 	.short	(.L_19 - .L_18)
.L_18:
        /*005c*/ 	.word	0x00000000
        /*0060*/ 	.short	0x0008
        /*0062*/ 	.short	0x002c
        /*0064*/ 	.byte	0x00, 0xf0, 0x11, 0x00


	//----- nvinfo : EIATTR_KPARAM_INFO
	.align		4
.L_19:
        /*0068*/ 	.byte	0x04, 0x17
        /*006a*/ 	.short	(.L_21 - .L_20)
.L_20:
        /*006c*/ 	.word	0x00000000
        /*0070*/ 	.short	0x0007
        /*0072*/ 	.short	0x0028
        /*0074*/ 	.byte	0x00, 0xf0, 0x11, 0x00


	//----- nvinfo : EIATTR_KPARAM_INFO
	.align		4
.L_21:
        /*0078*/ 	.byte	0x04, 0x17
        /*007a*/ 	.short	(.L_23 - .L_22)
.L_22:
        /*007c*/ 	.word	0x00000000
        /*0080*/ 	.short	0x0006
        /*0082*/ 	.short	0x0024
        /*0084*/ 	.byte	0x00, 0xf0, 0x11, 0x00


	//----- nvinfo : EIATTR_KPARAM_INFO
	.align		4
.L_23:
        /*0088*/ 	.byte	0x04, 0x17
        /*008a*/ 	.short	(.L_25 - .L_24)
.L_24:
        /*008c*/ 	.word	0x00000000
        /*0090*/ 	.short	0x0005
        /*0092*/ 	.short	0x0020
        /*0094*/ 	.byte	0x00, 0xf0, 0x11, 0x00


	//----- nvinfo : EIATTR_KPARAM_INFO
	.align		4
.L_25:
        /*0098*/ 	.byte	0x04, 0x17
        /*009a*/ 	.short	(.L_27 - .L_26)
.L_26:
        /*009c*/ 	.word	0x00000000
        /*00a0*/ 	.short	0x0004
        /*00a2*/ 	.short	0x001c
        /*00a4*/ 	.byte	0x00, 0xf0, 0x11, 0x00


	//----- nvinfo : EIATTR_KPARAM_INFO
	.align		4
.L_27:
        /*00a8*/ 	.byte	0x04, 0x17
        /*00aa*/ 	.short	(.L_29 - .L_28)
.L_28:
        /*00ac*/ 	.word	0x00000000
        /*00b0*/ 	.short	0x0003
        /*00b2*/ 	.short	0x0018
        /*00b4*/ 	.byte	0x00, 0xf0, 0x11, 0x00


	//----- nvinfo : EIATTR_KPARAM_INFO
	.align		4
.L_29:
        /*00b8*/ 	.byte	0x04, 0x17
        /*00ba*/ 	.short	(.L_31 - .L_30)
.L_30:
        /*00bc*/ 	.word	0x00000000
        /*00c0*/ 	.short	0x0002
        /*00c2*/ 	.short	0x0010
        /*00c4*/ 	.byte	0x00, 0xf4, 0x21, 0x00


	//----- nvinfo : EIATTR_KPARAM_INFO
	.align		4
.L_31:
        /*00c8*/ 	.byte	0x04, 0x17
        /*00ca*/ 	.short	(.L_33 - .L_32)
.L_32:
        /*00cc*/ 	.word	0x00000000
        /*00d0*/ 	.short	0x0001
        /*00d2*/ 	.short	0x0008
        /*00d4*/ 	.byte	0x00, 0xf4, 0x21, 0x00


	//----- nvinfo : EIATTR_KPARAM_INFO
	.align		4
.L_33:
        /*00d8*/ 	.byte	0x04, 0x17
        /*00da*/ 	.short	(.L_35 - .L_34)
.L_34:
        /*00dc*/ 	.word	0x00000000
        /*00e0*/ 	.short	0x0000
        /*00e2*/ 	.short	0x0000
        /*00e4*/ 	.byte	0x00, 0xf4, 0x21, 0x00


	//----- nvinfo : EIATTR_SPARSE_MMA_MASK
	.align		4
.L_35:
        /*00e8*/ 	.byte	0x03, 0x50
        /*00ea*/ 	.short	0x0000


	//----- nvinfo : EIATTR_MAXREG_COUNT
	.align		4
        /*00ec*/ 	.byte	0x03, 0x1b
        /*00ee*/ 	.short	0x00ff


	//----- nvinfo : EIATTR_NUM_BARRIERS
	.align		4
        /*00f0*/ 	.byte	0x02, 0x4c
        /*00f2*/ 	.byte	0x01
	.zero		1


	//----- nvinfo : EIATTR_MERCURY_ISA_VERSION
	.align		4
        /*00f4*/ 	.byte	0x03, 0x5f
        /*00f6*/ 	.short	0x0101


	//----- nvinfo : EIATTR_EXIT_INSTR_OFFSETS
	.align		4
        /*00f8*/ 	.byte	0x04, 0x1c
        /*00fa*/ 	.short	(.L_37 - .L_36)


	//   ....[0]....
.L_36:
        /*00fc*/ 	.word	0x00001220


	//   ....[1]....
        /*0100*/ 	.word	0x00001270


	//----- nvinfo : EIATTR_REQNTID
	.align		4
.L_37:
        /*0104*/ 	.byte	0x04, 0x10
        /*0106*/ 	.short	(.L_39 - .L_38)
.L_38:
        /*0108*/ 	.word	0x00000100
        /*010c*/ 	.word	0x00000001
        /*0110*/ 	.word	0x00000001


	//----- nvinfo : EIATTR_CBANK_PARAM_SIZE
	.align		4
.L_39:
        /*0114*/ 	.byte	0x03, 0x19
        /*0116*/ 	.short	0x0050


	//----- nvinfo : EIATTR_PARAM_CBANK
	.align		4
        /*0118*/ 	.byte	0x04, 0x0a
        /*011a*/ 	.short	(.L_41 - .L_40)
	.align		4
.L_40:
        /*011c*/ 	.word	index@(.nv.constant0.matmul_kernel)
        /*0120*/ 	.short	0x0210
        /*0122*/ 	.short	0x0050


	//----- nvinfo : EIATTR_SW_WAR
	.align		4
.L_41:
        /*0124*/ 	.byte	0x04, 0x36
        /*0126*/ 	.short	(.L_43 - .L_42)
.L_42:
        /*0128*/ 	.word	0x00000008
.L_43:


//--------------------- .nv.callgraph             --------------------------
	.section	.nv.callgraph,"",@"SHT_CUDA_CALLGRAPH"
	.align	4
	.sectionentsize	8
	.align		4
        /*0000*/ 	.word	0x00000000
	.align		4
        /*0004*/ 	.word	0xffffffff
	.align		4
        /*0008*/ 	.word	0x00000000
	.align		4
        /*000c*/ 	.word	0xfffffffe
	.align		4
        /*0010*/ 	.word	0x00000000
	.align		4
        /*0014*/ 	.word	0xfffffffd
	.align		4
        /*0018*/ 	.word	0x00000000
	.align		4
        /*001c*/ 	.word	0xfffffffc


//--------------------- .text.matmul_kernel       --------------------------
	.section	.text.matmul_kernel,"ax",@progbits
	.align	128
        .global         matmul_kernel
        .type           matmul_kernel,@function
        .size           matmul_kernel,(.L_x_3 - matmul_kernel)
        .other          matmul_kernel,@"STO_CUDA_ENTRY STV_DEFAULT"
matmul_kernel:
.text.matmul_kernel:
[----:B------:R-:W-:Y:S08]  /*0000*/  LDC R1, c[0x0][0x28] ;  /* 0x00000a00ff017b82 */ /* 0x000ff00000000800 */
[----:B------:R-:W0:Y:S01]  /*0010*/  LDC.64 R12, c[0x0][0x228] ;  /* 0x00008a00ff0c7b82 */ /* 0x000e220000000a00 */
[----:B------:R-:W1:Y:S01]  /*0020*/  S2R R7, SR_CTAID.X ;  /* 0x0000000000077919 */ /* 0x000e620000002500 */
[----:B------:R-:W-:Y:S01]  /*0030*/  UMOV UR4, 0x400 ;  /* 0x0000040000047882 */ /* 0x000fe20000000000 */
[----:B------:R-:W-:-:S05]  /*0040*/  ULDC.64 UR6, c[0x0][0x208] ;  /* 0x0000820000067ab9 */ /* 0x000fca0000000a00 */
[----:B------:R-:W2:Y:S08]  /*0050*/  LDC R27, c[0x0][0x230] ;  /* 0x00008c00ff1b7b82 */ /* 0x000eb00000000800 */
[----:B------:R-:W3:Y:S01]  /*0060*/  S2UR UR5, SR_CgaCtaId ;  /* 0x00000000000579c3 */ /* 0x000ee20000008800 */
[----:B0-----:R-:W-:-:S05]  /*0070*/  VIADD R0, R13, 0xf ;  /* 0x0000000f0d007836 */ /* 0x001fca0000000000 */
[----:B------:R-:W-:Y:S01]  /*0080*/  SHF.R.S32.HI R3, RZ, 0x1f, R0 ;  /* 0x0000001fff037819 */ /* 0x000fe20000011400 */
[----:B--2---:R-:W-:-:S03]  /*0090*/  VIADD R27, R27, 0x1f ;  /* 0x0000001f1b1b7836 */ /* 0x004fc60000000000 */
[----:B------:R-:W-:Y:S02]  /*00a0*/  LEA.HI R3, R3, R0, RZ, 0x4 ;  /* 0x0000000003037211 */ /* 0x000fe400078f20ff */
[----:B-1----:R-:W-:Y:S02]  /*00b0*/  IABS R8, R7 ;  /* 0x0000000700087213 */ /* 0x002fe40000000000 */
[----:B------:R-:W-:Y:S01]  /*00c0*/  SHF.R.S32.HI R0, RZ, 0x4, R3 ;  /* 0x00000004ff007819 */ /* 0x000fe20000011403 */
[----:B---3--:R-:W-:-:S04]  /*00d0*/  ULEA UR4, UR5, UR4, 0x18 ;  /* 0x0000000405047291 */ /* 0x008fc8000f8ec03f */
[----:B------:R-:W-:-:S05]  /*00e0*/  IMAD.SHL.U32 R0, R0, 0x8, RZ ;  /* 0x0000000800007824 */ /* 0x000fca00078e00ff */
[-C--:B------:R-:W-:Y:S02]  /*00f0*/  IABS R5, R0.reuse ;  /* 0x0000000000057213 */ /* 0x080fe40000000000 */
[----:B------:R-:W-:Y:S02]  /*0100*/  IABS R10, R0 ;  /* 0x00000000000a7213 */ /* 0x000fe40000000000 */
[----:B------:R-:W0:Y:S08]  /*0110*/  I2F.RP R4, R5 ;  /* 0x0000000500047306 */ /* 0x000e300000209400 */
[----:B0-----:R-:W0:Y:S02]  /*0120*/  MUFU.RCP R4, R4 ;  /* 0x0000000400047308 */ /* 0x001e240000001000 */
[----:B0-----:R-:W-:-:S02]  /*0130*/  VIADD R2, R4, 0xffffffe ;  /* 0x0ffffffe04027836 */ /* 0x001fc40000000000 */
[----:B------:R-:W-:-:S04]  /*0140*/  IMAD.MOV R4, RZ, RZ, -R10 ;  /* 0x000000ffff047224 */ /* 0x000fc800078e0a0a */
[----:B------:R0:W1:Y:S02]  /*0150*/  F2I.FTZ.U32.TRUNC.NTZ R3, R2 ;  /* 0x0000000200037305 */ /* 0x000064000021f000 */
[----:B0-----:R-:W-:Y:S02]  /*0160*/  IMAD.MOV.U32 R2, RZ, RZ, RZ ;  /* 0x000000ffff027224 */ /* 0x001fe400078e00ff */
[----:B-1----:R-:W-:-:S04]  /*0170*/  IMAD.MOV R6, RZ, RZ, -R3 ;  /* 0x000000ffff067224 */ /* 0x002fc800078e0a03 */
[----:B------:R-:W-:Y:S02]  /*0180*/  IMAD R9, R6, R5, RZ ;  /* 0x0000000506097224 */ /* 0x000fe400078e02ff */
[----:B------:R-:W-:Y:S02]  /*0190*/  IMAD.MOV.U32 R6, RZ, RZ, R8 ;  /* 0x000000ffff067224 */ /* 0x000fe400078e0008 */
[----:B------:R-:W-:-:S06]  /*01a0*/  IMAD.HI.U32 R3, R3, R9, R2 ;  /* 0x0000000903037227 */ /* 0x000fcc00078e0002 */
[----:B------:R-:W-:-:S04]  /*01b0*/  IMAD.HI.U32 R3, R3, R6, RZ ;  /* 0x0000000603037227 */ /* 0x000fc800078e00ff */
[----:B------:R-:W-:-:S05]  /*01c0*/  IMAD R2, R3, R4, R6 ;  /* 0x0000000403027224 */ /* 0x000fca00078e0206 */
[----:B------:R-:W-:-:S13]  /*01d0*/  ISETP.GT.U32.AND P1, PT, R5, R2, PT ;  /* 0x000000020500720c */ /* 0x000fda0003f24070 */
[----:B------:R-:W-:Y:S02]  /*01e0*/  @!P1 IMAD.IADD R2, R2, 0x1, -R5 ;  /* 0x0000000102029824 */ /* 0x000fe400078e0a05 */
[----:B------:R-:W-:Y:S01]  /*01f0*/  @!P1 VIADD R3, R3, 0x1 ;  /* 0x0000000103039836 */ /* 0x000fe20000000000 */
[----:B------:R-:W-:Y:S02]  /*0200*/  ISETP.NE.AND P1, PT, R0, RZ, PT ;  /* 0x000000ff0000720c */ /* 0x000fe40003f25270 */
[----:B------:R-:W-:Y:S02]  /*0210*/  ISETP.GE.U32.AND P0, PT, R2, R5, PT ;  /* 0x000000050200720c */ /* 0x000fe40003f06070 */
[----:B------:R-:W-:-:S04]  /*0220*/  LOP3.LUT R2, R7, R0, RZ, 0x3c, !PT ;  /* 0x0000000007027212 */ /* 0x000fc800078e3cff */
[----:B------:R-:W-:Y:S01]  /*0230*/  ISETP.GE.AND P2, PT, R2, RZ, PT ;  /* 0x000000ff0200720c */ /* 0x000fe20003f46270 */
[----:B------:R-:W-:-:S06]  /*0240*/  VIADD R2, R12, 0x1f ;  /* 0x0000001f0c027836 */ /* 0x000fcc0000000000 */
[----:B------:R-:W-:-:S04]  /*0250*/  @P0 VIADD R3, R3, 0x1 ;  /* 0x0000000103030836 */ /* 0x000fc80000000000 */
[----:B------:R-:W-:Y:S01]  /*0260*/  IMAD.MOV.U32 R4, RZ, RZ, R3 ;  /* 0x000000ffff047224 */ /* 0x000fe200078e0003 */
[----:B------:R-:W-:-:S03]  /*0270*/  SHF.R.S32.HI R3, RZ, 0x1f, R2 ;  /* 0x0000001fff037819 */ /* 0x000fc60000011402 */
[----:B------:R-:W-:Y:S01]  /*0280*/  @!P2 IMAD.MOV R4, RZ, RZ, -R4 ;  /* 0x000000ffff04a224 */ /* 0x000fe200078e0a04 */
[----:B------:R-:W-:Y:S02]  /*0290*/  @!P1 LOP3.LUT R4, RZ, R0, RZ, 0x33, !PT ;  /* 0x00000000ff049212 */ /* 0x000fe400078e33ff */
[----:B------:R-:W-:-:S03]  /*02a0*/  LEA.HI R3, R3, R2, RZ, 0x5 ;  /* 0x0000000203037211 */ /* 0x000fc600078f28ff */
[----:B------:R-:W-:Y:S02]  /*02b0*/  IMAD.SHL.U32 R6, R4, 0x8, RZ ;  /* 0x0000000804067824 */ /* 0x000fe400078e00ff */
[----:B------:R-:W-:-:S03]  /*02c0*/  IMAD.MOV R4, RZ, RZ, -R4 ;  /* 0x000000ffff047224 */ /* 0x000fc600078e0a04 */
[----:B------:R-:W-:Y:S01]  /*02d0*/  LEA.HI.SX32 R3, R3, -R6, 0x1b ;  /* 0x8000000603037211 */ /* 0x000fe200078fdaff */
[----:B------:R-:W-:-:S03]  /*02e0*/  IMAD R4, R0, R4, R7 ;  /* 0x0000000400047224 */ /* 0x000fc600078e0207 */
[----:B------:R-:W-:-:S04]  /*02f0*/  VIMNMX R11, R3, 0x8, PT ;  /* 0x00000008030b7848 */ /* 0x000fc80003fe0100 */
[-C--:B------:R-:W-:Y:S02]  /*0300*/  IABS R9, R11.reuse ;  /* 0x0000000b00097213 */ /* 0x080fe40000000000 */
[----:B------:R-:W-:Y:S02]  /*0310*/  IABS R10, R11 ;  /* 0x0000000b000a7213 */ /* 0x000fe40000000000 */
[----:B------:R-:W0:Y:S08]  /*0320*/  I2F.RP R5, R9 ;  /* 0x0000000900057306 */ /* 0x000e300000209400 */
[----:B0-----:R-:W0:Y:S02]  /*0330*/  MUFU.RCP R5, R5 ;  /* 0x0000000500057308 */ /* 0x001e240000001000 */
[----:B0-----:R-:W-:-:S06]  /*0340*/  VIADD R2, R5, 0xffffffe ;  /* 0x0ffffffe05027836 */ /* 0x001fcc0000000000 */
[----:B------:R0:W1:Y:S02]  /*0350*/  F2I.FTZ.U32.TRUNC.NTZ R3, R2 ;  /* 0x0000000200037305 */ /* 0x000064000021f000 */
[----:B0-----:R-:W-:Y:S02]  /*0360*/  IMAD.MOV.U32 R2, RZ, RZ, RZ ;  /* 0x000000ffff027224 */ /* 0x001fe400078e00ff */
[----:B-1----:R-:W-:-:S04]  /*0370*/  IMAD.MOV R8, RZ, RZ, -R3 ;  /* 0x000000ffff087224 */ /* 0x002fc800078e0a03 */
[----:B------:R-:W-:Y:S01]  /*0380*/  IMAD.MOV.U32 R0, RZ, RZ, R8 ;  /* 0x000000ffff007224 */ /* 0x000fe200078e0008 */
[----:B------:R-:W-:-:S03]  /*0390*/  IABS R8, R4 ;  /* 0x0000000400087213 */ /* 0x000fc60000000000 */
[----:B------:R-:W-:Y:S02]  /*03a0*/  IMAD R7, R0, R9, RZ ;  /* 0x0000000900077224 */ /* 0x000fe400078e02ff */
[----:B------:R-:W-:Y:S02]  /*03b0*/  IMAD.MOV.U32 R0, RZ, RZ, R8 ;  /* 0x000000ffff007224 */ /* 0x000fe400078e0008 */
[----:B------:R-:W-:Y:S01]  /*03c0*/  IMAD.HI.U32 R3, R3, R7, R2 ;  /* 0x0000000703037227 */ /* 0x000fe200078e0002 */
[----:B------:R-:W0:Y:S03]  /*03d0*/  S2R R8, SR_TID.X ;  /* 0x0000000000087919 */ /* 0x000e260000002100 */
[----:B------:R-:W-:Y:S02]  /*03e0*/  IMAD.MOV R2, RZ, RZ, -R10 ;  /* 0x000000ffff027224 */ /* 0x000fe400078e0a0a */
[----:B------:R-:W-:-:S04]  /*03f0*/  IMAD.HI.U32 R3, R3, R0, RZ ;  /* 0x0000000003037227 */ /* 0x000fc800078e00ff */
[----:B------:R-:W-:-:S05]  /*0400*/  IMAD R0, R3, R2, R0 ;  /* 0x0000000203007224 */ /* 0x000fca00078e0200 */
[----:B------:R-:W-:-:S13]  /*0410*/  ISETP.GT.U32.AND P1, PT, R9, R0, PT ;  /* 0x000000000900720c */ /* 0x000fda0003f24070 */
[----:B------:R-:W-:Y:S02]  /*0420*/  @!P1 IMAD.IADD R0, R0, 0x1, -R9 ;  /* 0x0000000100009824 */ /* 0x000fe400078e0a09 */
[----:B------:R-:W-:Y:S01]  /*0430*/  @!P1 VIADD R3, R3, 0x1 ;  /* 0x0000000103039836 */ /* 0x000fe20000000000 */
[----:B------:R-:W-:Y:S02]  /*0440*/  ISETP.NE.AND P1, PT, R11, RZ, PT ;  /* 0x000000ff0b00720c */ /* 0x000fe40003f25270 */
[----:B------:R-:W-:Y:S02]  /*0450*/  ISETP.GE.U32.AND P0, PT, R0, R9, PT ;  /* 0x000000090000720c */ /* 0x000fe40003f06070 */
[----:B------:R-:W-:Y:S02]  /*0460*/  LOP3.LUT R0, R4, R11, RZ, 0x3c, !PT ;  /* 0x0000000b04007212 */ /* 0x000fe400078e3cff */
[----:B0-----:R-:W-:Y:S02]  /*0470*/  SHF.R.U32.HI R22, RZ, 0x5, R8 ;  /* 0x00000005ff167819 */ /* 0x001fe40000011608 */
[----:B------:R-:W-:-:S02]  /*0480*/  ISETP.GE.AND P2, PT, R0, RZ, PT ;  /* 0x000000ff0000720c */ /* 0x000fc40003f46270 */
[----:B------:R-:W-:Y:S02]  /*0490*/  LOP3.LUT R30, R8, 0x1f, RZ, 0xc0, !PT ;  /* 0x0000001f081e7812 */ /* 0x000fe400078ec0ff */
[----:B------:R-:W-:-:S03]  /*04a0*/  SGXT.U32 R22, R22, 0x3 ;  /* 0x000000031616781a */ /* 0x000fc60000000000 */
[----:B------:R-:W-:Y:S01]  /*04b0*/  @P0 VIADD R3, R3, 0x1 ;  /* 0x0000000103030836 */ /* 0x000fe20000000000 */
[----:B------:R-:W-:-:S05]  /*04c0*/  ISETP.GT.AND P0, PT, R27, 0x1f, PT ;  /* 0x0000001f1b00780c */ /* 0x000fca0003f04270 */
[----:B------:R-:W-:Y:S01]  /*04d0*/  @!P2 IMAD.MOV R3, RZ, RZ, -R3 ;  /* 0x000000ffff03a224 */ /* 0x000fe200078e0a03 */
[----:B------:R-:W-:-:S05]  /*04e0*/  @!P1 LOP3.LUT R3, RZ, R11, RZ, 0x33, !PT ;  /* 0x0000000bff039212 */ /* 0x000fca00078e33ff */
[----:B------:R-:W-:Y:S02]  /*04f0*/  IMAD.MOV R0, RZ, RZ, -R3 ;  /* 0x000000ffff007224 */ /* 0x000fe400078e0a03 */
[----:B------:R-:W-:Y:S01]  /*0500*/  IMAD.SHL.U32 R7, R3, 0x10, RZ ;  /* 0x0000001003077824 */ /* 0x000fe200078e00ff */
[----:B------:R-:W-:Y:S01]  /*0510*/  @!P0 SHF.R.U32.HI R2, RZ, 0x1, R8 ;  /* 0x00000001ff028819 */ /* 0x000fe20000011608 */
[----:B------:R-:W-:Y:S02]  /*0520*/  IMAD R0, R11, R0, R4 ;  /* 0x000000000b007224 */ /* 0x000fe400078e0204 */
[----:B------:R-:W-:Y:S01]  /*0530*/  @!P0 IMAD.MOV.U32 R14, RZ, RZ, RZ ;  /* 0x000000ffff0e8224 */ /* 0x000fe200078e00ff */
[C---:B------:R-:W-:Y:S01]  /*0540*/  LOP3.LUT R3, R7.reuse, R22, RZ, 0xfc, !PT ;  /* 0x0000001607037212 */ /* 0x040fe200078efcff */
[----:B------:R-:W-:Y:S01]  /*0550*/  IMAD.IADD R5, R6, 0x1, R0 ;  /* 0x0000000106057824 */ /* 0x000fe200078e0200 */
[----:B------:R-:W-:Y:S01]  /*0560*/  LOP3.LUT R4, R7, 0x8, R22, 0xfe, !PT ;  /* 0x0000000807047812 */ /* 0x000fe200078efe16 */
[----:B------:R-:W-:-:S02]  /*0570*/  @!P0 IMAD.SHL.U32 R0, R8, 0x20, RZ ;  /* 0x0000002008008824 */ /* 0x000fc400078e00ff */
[----:B------:R-:W-:Y:S02]  /*0580*/  @!P0 IMAD.MOV.U32 R6, RZ, RZ, RZ ;  /* 0x000000ffff068224 */ /* 0x000fe400078e00ff */
[----:B------:R-:W-:Y:S01]  /*0590*/  IMAD R5, R5, 0x20, R30 ;  /* 0x0000002005057824 */ /* 0x000fe200078e021e */
[----:B------:R-:W-:Y:S06]  /*05a0*/  @!P0 BRA `(.L_x_0) ;  /* 0x0000000800808947 */ /* 0x000fec0003800000 */
[----:B------:R-:W-:Y:S01]  /*05b0*/  IABS R6, R12 ;  /* 0x0000000c00067213 */ /* 0x000fe20000000000 */
[----:B------:R-:W-:Y:S01]  /*05c0*/  IMAD.SHL.U32 R19, R8, 0x8, RZ ;  /* 0x0000000808137824 */ /* 0x000fe200078e00ff */
[----:B------:R-:W-:Y:S01]  /*05d0*/  IABS R10, R13 ;  /* 0x0000000d000a7213 */ /* 0x000fe20000000000 */
[----:B------:R-:W0:Y:S01]  /*05e0*/  LDC R25, c[0x0][0x238] ;  /* 0x00008e00ff197b82 */ /* 0x000e220000000800 */
[----:B------:R-:W1:Y:S01]  /*05f0*/  I2F.RP R2, R6 ;  /* 0x0000000600027306 */ /* 0x000e620000209400 */
[----:B------:R-:W-:Y:S01]  /*0600*/  IABS R11, R3 ;  /* 0x00000003000b7213 */ /* 0x000fe20000000000 */
[----:B------:R-:W-:Y:S01]  /*0610*/  ULDC UR5, c[0x0][0x234] ;  /* 0x00008d0000057ab9 */ /* 0x000fe20000000800 */
[----:B------:R-:W-:Y:S01]  /*0620*/  ISETP.GE.AND P2, PT, R5, RZ, PT ;  /* 0x000000ff0500720c */ /* 0x000fe20003f46270 */
[----:B------:R-:W-:Y:S01]  /*0630*/  ULDC.64 UR10, c[0x0][0x210] ;  /* 0x00008400000a7ab9 */ /* 0x000fe20000000a00 */
[----:B------:R-:W-:Y:S01]  /*0640*/  ULDC.64 UR8, c[0x0][0x218] ;  /* 0x0000860000087ab9 */ /* 0x000fe20000000a00 */
[----:B------:R-:W-:-:S02]  /*0650*/  LOP3.LUT R24, R22, 0x8, RZ, 0xfc, !PT ;  /* 0x0000000816187812 */ /* 0x000fc400078efcff */
[----:B------:R-:W2:Y:S08]  /*0660*/  I2F.RP R0, R10 ;  /* 0x0000000a00007306 */ /* 0x000eb00000209400 */
[----:B-1----:R-:W1:Y:S01]  /*0670*/  MUFU.RCP R2, R2 ;  /* 0x0000000200027308 */ /* 0x002e620000001000 */
[----:B0-----:R-:W-:-:S07]  /*0680*/  IMAD R24, R24, R25, RZ ;  /* 0x0000001918187224 */ /* 0x001fce00078e02ff */
[----:B--2---:R-:W0:Y:S01]  /*0690*/  MUFU.RCP R0, R0 ;  /* 0x0000000000007308 */ /* 0x004e220000001000 */
[----:B-1----:R-:W-:Y:S01]  /*06a0*/  VIADD R16, R2, 0xffffffe ;  /* 0x0ffffffe02107836 */ /* 0x002fe20000000000 */
[----:B------:R-:W-:-:S06]  /*06b0*/  IABS R2, R5 ;  /* 0x0000000500027213 */ /* 0x000fcc0000000000 */
[----:B------:R1:W2:Y:S01]  /*06c0*/  F2I.FTZ.U32.TRUNC.NTZ R17, R16 ;  /* 0x0000001000117305 */ /* 0x0002a2000021f000 */
[----:B0-----:R-:W-:Y:S01]  /*06d0*/  VIADD R14, R0, 0xffffffe ;  /* 0x0ffffffe000e7836 */ /* 0x001fe20000000000 */
[----:B------:R-:W-:-:S06]  /*06e0*/  IABS R0, R4 ;  /* 0x0000000400007213 */ /* 0x000fcc0000000000 */
[----:B------:R0:W3:Y:S01]  /*06f0*/  F2I.FTZ.U32.TRUNC.NTZ R15, R14 ;  /* 0x0000000e000f7305 */ /* 0x0000e2000021f000 */
[----:B-1----:R-:W-:Y:S02]  /*0700*/  IMAD.MOV.U32 R16, RZ, RZ, RZ ;  /* 0x000000ffff107224 */ /* 0x002fe400078e00ff */
[----:B--2---:R-:W-:Y:S02]  /*0710*/  IMAD.MOV R9, RZ, RZ, -R17 ;  /* 0x000000ffff097224 */ /* 0x004fe400078e0a11 */
[----:B0-----:R-:W-:Y:S02]  /*0720*/  IMAD.MOV.U32 R14, RZ, RZ, RZ ;  /* 0x000000ffff0e7224 */ /* 0x001fe400078e00ff */
[----:B------:R-:W-:-:S04]  /*0730*/  IMAD R9, R9, R6, RZ ;  /* 0x0000000609097224 */ /* 0x000fc800078e02ff */
[----:B------:R-:W-:Y:S01]  /*0740*/  IMAD.HI.U32 R16, R17, R9, R16 ;  /* 0x0000000911107227 */ /* 0x000fe200078e0010 */
[----:B------:R-:W-:-:S03]  /*0750*/  SHF.R.U32.HI R17, RZ, 0x2, R8 ;  /* 0x00000002ff117819 */ /* 0x000fc60000011608 */
[----:B------:R-:W-:Y:S02]  /*0760*/  IMAD.MOV.U32 R9, RZ, RZ, R2 ;  /* 0x000000ffff097224 */ /* 0x000fe400078e0002 */
[----:B---3--:R-:W-:Y:S02]  /*0770*/  IMAD.MOV R7, RZ, RZ, -R15 ;  /* 0x000000ffff077224 */ /* 0x008fe400078e0a0f */
[----:B------:R-:W-:-:S04]  /*0780*/  IMAD.HI.U32 R16, R16, R9, RZ ;  /* 0x0000000910107227 */ /* 0x000fc800078e00ff */
[----:B------:R-:W-:Y:S02]  /*0790*/  IMAD R7, R7, R10, RZ ;  /* 0x0000000a07077224 */ /* 0x000fe400078e02ff */
[----:B------:R-:W-:Y:S02]  /*07a0*/  IMAD.MOV R16, RZ, RZ, -R16 ;  /* 0x000000ffff107224 */ /* 0x000fe400078e0a10 */
[----:B------:R-:W-:-:S04]  /*07b0*/  IMAD.HI.U32 R14, R15, R7, R14 ;  /* 0x000000070f0e7227 */ /* 0x000fc800078e000e */
[----:B------:R-:W-:Y:S02]  /*07c0*/  IMAD R7, R6, R16, R9 ;  /* 0x0000001006077224 */ /* 0x000fe400078e0209 */
[----:B------:R-:W-:Y:S02]  /*07d0*/  IMAD.MOV.U32 R15, RZ, RZ, R0 ;  /* 0x000000ffff0f7224 */ /* 0x000fe400078e0000 */
[----:B------:R-:W-:Y:S01]  /*07e0*/  IMAD.SHL.U32 R2, R8, 0x10, RZ ;  /* 0x0000001008027824 */ /* 0x000fe200078e00ff */
[----:B------:R-:W-:Y:S01]  /*07f0*/  ISETP.GT.U32.AND P0, PT, R6, R7, PT ;  /* 0x000000070600720c */ /* 0x000fe20003f04070 */
[----:B------:R-:W-:-:S03]  /*0800*/  IMAD.HI.U32 R0, R14, R15, RZ ;  /* 0x0000000f0e007227 */ /* 0x000fc600078e00ff */
[----:B------:R-:W-:Y:S01]  /*0810*/  LOP3.LUT R2, R2, 0x200, RZ, 0xc0, !PT ;  /* 0x0000020002027812 */ /* 0x000fe200078ec0ff */
[----:B------:R-:W-:-:S04]  /*0820*/  IMAD.HI.U32 R14, R14, R11, RZ ;  /* 0x0000000b0e0e7227 */ /* 0x000fc800078e00ff */
[----:B------:R-:W-:Y:S02]  /*0830*/  IMAD.MOV R0, RZ, RZ, -R0 ;  /* 0x000000ffff007224 */ /* 0x000fe400078e0a00 */
[----:B------:R-:W-:Y:S02]  /*0840*/  IMAD.MOV R9, RZ, RZ, -R14 ;  /* 0x000000ffff097224 */ /* 0x000fe400078e0a0e */
[C---:B------:R-:W-:Y:S01]  /*0850*/  IMAD R15, R10.reuse, R0, R15 ;  /* 0x000000000a0f7224 */ /* 0x040fe200078e020f */
[----:B------:R-:W-:Y:S01]  /*0860*/  SHF.R.S32.HI R0, RZ, 0x1f, R27 ;  /* 0x0000001fff007819 */ /* 0x000fe2000001141b */
[C---:B------:R-:W-:Y:S02]  /*0870*/  IMAD R11, R10.reuse, R9, R11 ;  /* 0x000000090a0b7224 */ /* 0x040fe400078e020b */
[----:B------:R-:W-:Y:S01]  /*0880*/  @!P0 IMAD.IADD R7, R7, 0x1, -R6 ;  /* 0x0000000107078824 */ /* 0x000fe200078e0a06 */
[----:B------:R-:W-:Y:S01]  /*0890*/  ISETP.GT.U32.AND P3, PT, R10, R15, PT ;  /* 0x0000000f0a00720c */ /* 0x000fe20003f64070 */
[----:B------:R-:W-:Y:S01]  /*08a0*/  IMAD.SHL.U32 R14, R8, 0x2, RZ ;  /* 0x00000002080e7824 */ /* 0x000fe200078e00ff */
[----:B------:R-:W-:-:S02]  /*08b0*/  ISETP.GT.U32.AND P4, PT, R10, R11, PT ;  /* 0x0000000b0a00720c */ /* 0x000fc40003f84070 */
[----:B------:R-:W-:Y:S02]  /*08c0*/  ISETP.GT.U32.AND P1, PT, R6, R7, PT ;  /* 0x000000070600720c */ /* 0x000fe40003f24070 */
[----:B------:R-:W-:Y:S02]  /*08d0*/  LOP3.LUT R9, R19, 0x30, R14, 0x48, !PT ;  /* 0x0000003013097812 */ /* 0x000fe400078e480e */
[C---:B------:R-:W-:Y:S02]  /*08e0*/  LOP3.LUT R21, R14.reuse, 0x10, RZ, 0xc0, !PT ;  /* 0x000000100e157812 */ /* 0x040fe400078ec0ff */
[----:B------:R-:W-:Y:S02]  /*08f0*/  LOP3.LUT R14, R14, 0x1fe, RZ, 0xc0, !PT ;  /* 0x000001fe0e0e7812 */ /* 0x000fe400078ec0ff */
[----:B------:R-:W-:Y:S01]  /*0900*/  IADD3 R23, R9, UR4, R2 ;  /* 0x0000000409177c10 */ /* 0x000fe2000fffe002 */
[--C-:B------:R-:W-:Y:S01]  /*0910*/  @!P3 IMAD.IADD R15, R15, 0x1, -R10.reuse ;  /* 0x000000010f0fb824 */ /* 0x100fe200078e0a0a */
[----:B------:R-:W0:Y:S01]  /*0920*/  LDC R9, c[0x0][0x23c] ;  /* 0x00008f00ff097b82 */ /* 0x000e220000000800 */
[----:B------:R-:W-:Y:S01]  /*0930*/  @!P4 IMAD.IADD R11, R11, 0x1, -R10 ;  /* 0x000000010b0bc824 */ /* 0x000fe200078e0a0a */
[----:B------:R-:W-:Y:S01]  /*0940*/  ISETP.NE.AND P0, PT, R12, RZ, PT ;  /* 0x000000ff0c00720c */ /* 0x000fe20003f05270 */
[----:B------:R-:W-:Y:S01]  /*0950*/  @!P1 IMAD.IADD R7, R7, 0x1, -R6 ;  /* 0x0000000107079824 */ /* 0x000fe200078e0a06 */
[----:B------:R-:W-:-:S02]  /*0960*/  LOP3.LUT R6, R14, 0x30, R17, 0x78, !PT ;  /* 0x000000300e067812 */ /* 0x000fc400078e7811 */
[C---:B------:R-:W-:Y:S01]  /*0970*/  ISETP.GT.U32.AND P3, PT, R10.reuse, R15, PT ;  /* 0x0000000f0a00720c */ /* 0x040fe20003f64070 */
[----:B------:R-:W-:Y:S01]  /*0980*/  IMAD.MOV.U32 R14, RZ, RZ, R7 ;  /* 0x000000ffff0e7224 */ /* 0x000fe200078e0007 */
[----:B------:R-:W-:Y:S02]  /*0990*/  ISETP.GT.U32.AND P4, PT, R10, R11, PT ;  /* 0x0000000b0a00720c */ /* 0x000fe40003f84070 */
[----:B------:R-:W-:Y:S01]  /*09a0*/  ISETP.GE.AND P1, PT, R4, RZ, PT ;  /* 0x000000ff0400720c */ /* 0x000fe20003f26270 */
[----:B------:R-:W-:Y:S01]  /*09b0*/  @!P2 IMAD.MOV R14, RZ, RZ, -R14 ;  /* 0x000000ffff0ea224 */ /* 0x000fe200078e0a0e */
[----:B------:R-:W-:Y:S02]  /*09c0*/  ISETP.GE.AND P2, PT, R3, RZ, PT ;  /* 0x000000ff0300720c */ /* 0x000fe40003f46270 */
[----:B------:R-:W-:Y:S01]  /*09d0*/  LEA.HI R27, R0, R27, RZ, 0x5 ;  /* 0x0000001b001b7211 */ /* 0x000fe200078f28ff */
[----:B------:R-:W-:Y:S01]  /*09e0*/  IMAD.SHL.U32 R0, R8, 0x40, RZ ;  /* 0x0000004008007824 */ /* 0x000fe200078e00ff */
[----:B------:R-:W-:-:S02]  /*09f0*/  @!P0 LOP3.LUT R14, RZ, R12, RZ, 0x33, !PT ;  /* 0x0000000cff0e8212 */ /* 0x000fc400078e33ff */
[----:B------:R-:W-:Y:S01]  /*0a00*/  SHF.R.U32.HI R2, RZ, 0x1, R8 ;  /* 0x00000001ff027819 */ /* 0x000fe20000011608 */
[--C-:B------:R-:W-:Y:S01]  /*0a10*/  @!P3 IMAD.IADD R15, R15, 0x1, -R10.reuse ;  /* 0x000000010f0fb824 */ /* 0x100fe200078e0a0a */
[----:B------:R-:W-:Y:S01]  /*0a20*/  LOP3.LUT R16, R0, 0x1c0, RZ, 0xc0, !PT ;  /* 0x000001c000107812 */ /* 0x000fe200078ec0ff */
[----:B------:R-:W-:Y:S01]  /*0a30*/  @!P4 IMAD.IADD R11, R11, 0x1, -R10 ;  /* 0x000000010b0bc824 */ /* 0x000fe200078e0a0a */
[----:B------:R-:W-:Y:S01]  /*0a40*/  ISETP.NE.AND P0, PT, R13, RZ, PT ;  /* 0x000000ff0d00720c */ /* 0x000fe20003f05270 */
[----:B------:R-:W-:Y:S01]  /*0a50*/  @!P1 IMAD.MOV R15, RZ, RZ, -R15 ;  /* 0x000000ffff0f9224 */ /* 0x000fe200078e0a0f */
[----:B------:R-:W-:Y:S01]  /*0a60*/  LOP3.LUT R10, RZ, R13, RZ, 0x33, !PT ;  /* 0x0000000dff0a7212 */ /* 0x000fe200078e33ff */
[----:B------:R-:W-:Y:S01]  /*0a70*/  @!P2 IMAD.MOV R11, RZ, RZ, -R11 ;  /* 0x000000ffff0ba224 */ /* 0x000fe200078e0a0b */
[----:B------:R-:W-:Y:S01]  /*0a80*/  LOP3.LUT R18, R21, 0x20, R2, 0xf8, !PT ;  /* 0x0000002015127812 */ /* 0x000fe200078ef802 */
[----:B------:R-:W-:Y:S01]  /*0a90*/  IMAD R14, R14, UR5, RZ ;  /* 0x000000050e0e7c24 */ /* 0x000fe2000f8e02ff */
[----:B------:R-:W-:Y:S01]  /*0aa0*/  LOP3.LUT R19, R16, 0x30, R19, 0xf8, !PT ;  /* 0x0000003010137812 */ /* 0x000fe200078ef813 */
[----:B------:R-:W-:Y:S01]  /*0ab0*/  IMAD.SHL.U32 R0, R8, 0x20, RZ ;  /* 0x0000002008007824 */ /* 0x000fe200078e00ff */
[----:B------:R-:W-:Y:S01]  /*0ac0*/  SEL R28, R10, R15, !P0 ;  /* 0x0000000f0a1c7207 */ /* 0x000fe20004000000 */
[----:B0-----:R-:W-:Y:S01]  /*0ad0*/  IMAD R17, R30, R9, RZ ;  /* 0x000000091e117224 */ /* 0x001fe200078e02ff */
[----:B------:R-:W-:Y:S01]  /*0ae0*/  SEL R29, R10, R11, !P0 ;  /* 0x0000000b0a1d7207 */ /* 0x000fe20004000000 */
[----:B------:R-:W-:Y:S01]  /*0af0*/  IMAD.IADD R7, R16, 0x1, R23 ;  /* 0x0000000110077824 */ /* 0x000fe200078e0217 */
[----:B------:R-:W-:Y:S01]  /*0b00*/  LEA.HI R10, R8, 0x18, RZ, 0x1b ;  /* 0x00000018080a7811 */ /* 0x000fe200078fd8ff */
[----:B------:R-:W-:Y:S01]  /*0b10*/  ULDC UR5, c[0x0][0x240] ;  /* 0x0000900000057ab9 */ /* 0x000fe20000000800 */
[C---:B------:R-:W-:Y:S01]  /*0b20*/  LOP3.LUT R8, R22.reuse, 0x10, RZ, 0xfc, !PT ;  /* 0x0000001016087812 */ /* 0x040fe200078efcff */
[-C--:B------:R-:W-:Y:S01]  /*0b30*/  IMAD R22, R22, R25.reuse, RZ ;  /* 0x0000001916167224 */ /* 0x080fe200078e02ff */
[----:B------:R-:W-:Y:S01]  /*0b40*/  LEA R32, P2, R14, UR10, 0x1 ;  /* 0x0000000a0e207c11 */ /* 0x000fe2000f8408ff */
[-C--:B------:R-:W-:Y:S01]  /*0b50*/  IMAD R21, R10, R25.reuse, RZ ;  /* 0x000000190a157224 */ /* 0x080fe200078e02ff */
[----:B------:R-:W-:Y:S01]  /*0b60*/  LOP3.LUT R19, R19, R18, RZ, 0x3c, !PT ;  /* 0x0000001213137212 */ /* 0x000fe200078e3cff */
[----:B------:R-:W-:Y:S01]  /*0b70*/  IMAD R23, R8, R25, RZ ;  /* 0x0000001908177224 */ /* 0x000fe200078e02ff */
[----:B------:R-:W-:-:S02]  /*0b80*/  LOP3.LUT R20, R0, 0x200, RZ, 0xc0, !PT ;  /* 0x0000020000147812 */ /* 0x000fc400078ec0ff */
[----:B------:R-:W-:Y:S02]  /*0b90*/  CS2R R12, SRZ ;  /* 0x00000000000c7805 */ /* 0x000fe4000001ff00 */
[----:B------:R-:W-:Y:S01]  /*0ba0*/  LEA R16, P1, R17, UR8, 0x1 ;  /* 0x0000000811107c11 */ /* 0x000fe2000f8208ff */
[----:B------:R-:W-:Y:S01]  /*0bb0*/  IMAD.SHL.U32 R25, R25, 0x20, RZ ;  /* 0x0000002019197824 */ /* 0x000fe200078e00ff */
[----:B------:R-:W-:Y:S02]  /*0bc0*/  LEA.HI.X.SX32 R33, R14, UR11, 0x1, P2 ;  /* 0x0000000b0e217c11 */ /* 0x000fe400090f0eff */
[----:B------:R-:W-:Y:S02]  /*0bd0*/  CS2R R14, SRZ ;  /* 0x00000000000e7805 */ /* 0x000fe4000001ff00 */
[----:B------:R-:W-:Y:S01]  /*0be0*/  IADD3 R20, R19, UR4, R20 ;  /* 0x0000000413147c10 */ /* 0x000fe2000fffe014 */
[----:B------:R-:W-:Y:S01]  /*0bf0*/  IMAD.SHL.U32 R26, R9, 0x20, RZ ;  /* 0x00000020091a7824 */ /* 0x000fe200078e00ff */
[----:B------:R-:W-:Y:S01]  /*0c00*/  LEA.HI.X.SX32 R17, R17, UR9, 0x1, P1 ;  /* 0x0000000911117c11 */ /* 0x000fe200088f0eff */
[----:B------:R-:W-:Y:S01]  /*0c10*/  IMAD R28, R28, UR5, RZ ;  /* 0x000000051c1c7c24 */ /* 0x000fe2000f8e02ff */
[----:B------:R-:W-:Y:S01]  /*0c20*/  SHF.R.S32.HI R27, RZ, 0x5, R27 ;  /* 0x00000005ff1b7819 */ /* 0x000fe2000001141b */
[----:B------:R-:W-:Y:S01]  /*0c30*/  IMAD R29, R29, UR5, RZ ;  /* 0x000000051d1d7c24 */ /* 0x000fe2000f8e02ff */
[----:B------:R-:W-:-:S06]  /*0c40*/  ULDC UR5, c[0x0][0x230] ;  /* 0x00008c0000057ab9 */ /* 0x000fcc0000000800 */
.L_x_1:
[----:B------:R-:W0:Y:S01]  /*0c50*/  S2R R8, SR_TID.X ;  /* 0x0000000000087919 */ /* 0x000e220000002100 */
[----:B------:R-:W-:Y:S01]  /*0c60*/  PRMT R31, RZ, 0x7610, R31 ;  /* 0x00007610ff1f7816 */ /* 0x000fe2000000001f */
[----:B------:R-:W-:Y:S01]  /*0c70*/  IMAD.WIDE R36, R22, 0x2, R32 ;  /* 0x0000000216247825 */ /* 0x000fe200078e0220 */
[----:B------:R-:W-:Y:S02]  /*0c80*/  PRMT R19, RZ, 0x7610, R19 ;  /* 0x00007610ff137816 */ /* 0x000fe40000000013 */
[----:B0-----:R-:W-:Y:S02]  /*0c90*/  SHF.R.U32.HI R9, RZ, 0x5, R8 ;  /* 0x00000005ff097819 */ /* 0x001fe40000011608 */
[----:B------:R-:W-:Y:S02]  /*0ca0*/  LEA.HI R8, R8, 0x18, RZ, 0x1b ;  /* 0x0000001808087811 */ /* 0x000fe400078fd8ff */
[----:B------:R-:W-:Y:S02]  /*0cb0*/  SGXT.U32 R9, R9, 0x3 ;  /* 0x000000030909781a */ /* 0x000fe40000000000 */
[----:B------:R-:W-:-:S02]  /*0cc0*/  ISETP.GE.AND P2, PT, R8, UR5, PT ;  /* 0x0000000508007c0c */ /* 0x000fc4000bf46270 */
[C---:B------:R-:W-:Y:S02]  /*0cd0*/  ISETP.GE.AND P0, PT, R9.reuse, UR5, PT ;  /* 0x0000000509007c0c */ /* 0x040fe4000bf06270 */
[C---:B------:R-:W-:Y:S02]  /*0ce0*/  LOP3.LUT R8, R9.reuse, 0x8, RZ, 0xfc, !PT ;  /* 0x0000000809087812 */ /* 0x040fe400078efcff */
[----:B------:R-:W-:Y:S02]  /*0cf0*/  LOP3.LUT R9, R9, 0x10, RZ, 0xfc, !PT ;  /* 0x0000001009097812 */ /* 0x000fe400078efcff */
[----:B------:R-:W-:-:S07]  /*0d00*/  ISETP.GE.AND P1, PT, R8, UR5, PT ;  /* 0x0000000508007c0c */ /* 0x000fce000bf26270 */
[----:B------:R-:W2:Y:S01]  /*0d10*/  @!P0 LDG.E.U16 R31, desc[UR6][R36.64] ;  /* 0x00000006241f8981 */ /* 0x000ea2000c1e1500 */
[----:B------:R-:W-:Y:S01]  /*0d20*/  ISETP.GE.AND P0, PT, R9, UR5, PT ;  /* 0x0000000509007c0c */ /* 0x000fe2000bf06270 */
[----:B------:R-:W-:Y:S01]  /*0d30*/  IMAD.WIDE R8, R24, 0x2, R32 ;  /* 0x0000000218087825 */ /* 0x000fe200078e0220 */
[----:B------:R-:W-:-:S03]  /*0d40*/  PRMT R18, RZ, 0x7610, R18 ;  /* 0x00007610ff127816 */ /* 0x000fc60000000012 */
[--C-:B------:R-:W-:Y:S01]  /*0d50*/  IMAD.WIDE R10, R21, 0x2, R32.reuse ;  /* 0x00000002150a7825 */ /* 0x100fe200078e0220 */
[----:B------:R0:W3:Y:S03]  /*0d60*/  @!P1 LDG.E.U16 R19, desc[UR6][R8.64] ;  /* 0x0000000608139981 */ /* 0x0000e6000c1e1500 */
[----:B------:R-:W-:Y:S01]  /*0d70*/  IMAD.WIDE R34, R23, 0x2, R32 ;  /* 0x0000000217227825 */ /* 0x000fe200078e0220 */
[----:B------:R1:W4:Y:S01]  /*0d80*/  @!P2 LDG.E.U16 R18, desc[UR6][R10.64] ;  /* 0x000000060a12a981 */ /* 0x000322000c1e1500 */
[----:B0-----:R-:W-:-:S06]  /*0d90*/  PRMT R9, RZ, 0x7610, R9 ;  /* 0x00007610ff097816 */ /* 0x001fcc0000000009 */
[----:B------:R0:W5:Y:S01]  /*0da0*/  @!P0 LDG.E.U16 R9, desc[UR6][R34.64] ;  /* 0x0000000622098981 */ /* 0x000162000c1e1500 */
[----:B------:R-:W-:Y:S01]  /*0db0*/  BAR.SYNC.DEFER_BLOCKING 0x0 ;  /* 0x0000000000007b1d */ /* 0x000fe20000010000 */
[----:B------:R-:W-:Y:S02]  /*0dc0*/  ISETP.GE.AND P1, PT, R30, UR5, PT ;  /* 0x000000051e007c0c */ /* 0x000fe4000bf26270 */
[----:B-1----:R-:W-:Y:S01]  /*0dd0*/  PRMT R11, RZ, 0x7610, R11 ;  /* 0x00007610ff0b7816 */ /* 0x002fe2000000000b */
[----:B0-----:R-:W-:Y:S02]  /*0de0*/  IMAD.MOV.U32 R34, RZ, RZ, R16 ;  /* 0x000000ffff227224 */ /* 0x001fe400078e0010 */
[----:B------:R-:W-:Y:S01]  /*0df0*/  IMAD.MOV.U32 R35, RZ, RZ, R17 ;  /* 0x000000ffff237224 */ /* 0x000fe200078e0011 */
[----:B------:R-:W-:Y:S01]  /*0e00*/  PRMT R10, RZ, 0x7610, R10 ;  /* 0x00007610ff0a7816 */ /* 0x000fe2000000000a */
[----:B------:R-:W-:-:S04]  /*0e10*/  IMAD.WIDE R16, R29, 0x2, R34 ;  /* 0x000000021d107825 */ /* 0x000fc800078e0222 */
[----:B------:R-:W-:Y:S02]  /*0e20*/  IMAD.WIDE R36, R28, 0x2, R34 ;  /* 0x000000021c247825 */ /* 0x000fe400078e0222 */
[----:B------:R-:W5:Y:S04]  /*0e30*/  @!P1 LDG.E.U16 R11, desc[UR6][R16.64] ;  /* 0x00000006100b9981 */ /* 0x000f68000c1e1500 */
[----:B------:R-:W5:Y:S01]  /*0e40*/  @!P1 LDG.E.U16 R10, desc[UR6][R36.64] ;  /* 0x00000006240a9981 */ /* 0x000f62000c1e1500 */
[----:B------:R-:W-:-:S05]  /*0e50*/  VIADD R27, R27, 0xffffffff ;  /* 0xffffffff1b1b7836 */ /* 0x000fca0000000000 */
[----:B------:R-:W-:Y:S01]  /*0e60*/  ISETP.NE.U32.AND P0, PT, R27, RZ, PT ;  /* 0x000000ff1b00720c */ /* 0x000fe20003f05070 */
[----:B------:R-:W-:Y:S01]  /*0e70*/  UIADD3 UR5, UR5, -0x20, URZ ;  /* 0xffffffe005057890 */ /* 0x000fe2000fffe03f */
[----:B------:R-:W-:Y:S01]  /*0e80*/  IMAD.WIDE R32, R25, 0x2, R32 ;  /* 0x0000000219207825 */ /* 0x000fe200078e0220 */
[----:B--2---:R-:W-:Y:S04]  /*0e90*/  STS.U16 [R6+UR4], R31 ;  /* 0x0000001f06007988 */ /* 0x004fe80008000404 */
[----:B---3--:R-:W-:Y:S04]  /*0ea0*/  STS.U16 [R6+UR4+0x200], R19 ;  /* 0x0002001306007988 */ /* 0x008fe80008000404 */
[----:B----4-:R-:W-:Y:S04]  /*0eb0*/  STS.U16 [R6+UR4+0x600], R18 ;  /* 0x0006001206007988 */ /* 0x010fe80008000404 */
[----:B-----5:R-:W-:Y:S04]  /*0ec0*/  STS.U16 [R6+UR4+0x400], R9 ;  /* 0x0004000906007988 */ /* 0x020fe80008000404 */
[----:B------:R-:W-:Y:S04]  /*0ed0*/  STS.U16 [R6+UR4+0x800], R11 ;  /* 0x0008000b06007988 */ /* 0x000fe80008000404 */
[----:B------:R-:W-:Y:S01]  /*0ee0*/  STS.U16 [R6+UR4+0xa00], R10 ;  /* 0x000a000a06007988 */ /* 0x000fe20008000404 */
[----:B------:R-:W-:Y:S06]  /*0ef0*/  BAR.SYNC.DEFER_BLOCKING 0x0 ;  /* 0x0000000000007b1d */ /* 0x000fec0000010000 */
[----:B------:R-:W-:Y:S04]  /*0f00*/  LDSM.16.MT88.4 R16, [R20] ;  /* 0x000000001410783b */ /* 0x000fe80000004200 */
[----:B------:R-:W0:Y:S02]  /*0f10*/  LDSM.16.M88.4 R8, [R7+0x800] ;  /* 0x000800000708783b */ /* 0x000e240000000200 */
[----:B0-----:R-:W-:Y:S02]  /*0f20*/  HMMA.16816.F32.BF16 R12, R16, R8, R12 ;  /* 0x00000008100c723c */ /* 0x001fe4000004180c */
[----:B------:R-:W0:-:S15]  /*0f30*/  LDSM.16.MT88.4 R16, [R20+0x400] ;  /* 0x000400001410783b */ /* 0x000e1e0000004200 */
[----:B------:R-:W-:-:S07]  /*0f40*/  NOP ;  /* 0x0000000000007918 */ /* 0x000fce0000000000 */
[----:B0-----:R-:W-:Y:S07]  /*0f50*/  HMMA.16816.F32.BF16 R12, R16, R10, R12 ;  /* 0x0000000a100c723c */ /* 0x001fee000004180c */
[----:B------:R-:W-:Y:S01]  /*0f60*/  IMAD.WIDE R16, R26, 0x2, R34 ;  /* 0x000000021a107825 */ /* 0x000fe200078e0222 */
[----:B------:R-:W-:-:S01]  /*0f70*/  NOP ;  /* 0x0000000000007918 */ /* 0x000fc20000000000 */
[----:B------:R-:W-:-:S15]  /*0f80*/  @P0 BRA `(.L_x_1) ;  /* 0xfffffffc00300947 */ /* 0x000fde000383ffff */
[----:B------:R-:W-:Y:S02]  /*0f90*/  F2FP.BF16.F32.PACK_AB R6, R13, R12 ;  /* 0x0000000c0d06723e */ /* 0x000fe400000010ff */
[----:B------:R-:W-:-:S07]  /*0fa0*/  F2FP.BF16.F32.PACK_AB R14, R15, R14 ;  /* 0x0000000e0f0e723e */ /* 0x000fce00000010ff */
.L_x_0:
[----:B------:R-:W0:Y:S01]  /*0fb0*/  S2R R10, SR_TID.X ;  /* 0x00000000000a7919 */ /* 0x000e220000002100 */
[----:B------:R-:W-:Y:S01]  /*0fc0*/  LOP3.LUT R7, R0, 0x60, RZ, 0xc0, !PT ;  /* 0x0000006000077812 */ /* 0x000fe200078ec0ff */
[----:B------:R-:W-:Y:S01]  /*0fd0*/  ULDC UR4, c[0x0][0x244] ;  /* 0x0000910000047ab9 */ /* 0x000fe20000000800 */
[----:B------:R-:W-:Y:S01]  /*0fe0*/  ULDC.64 UR8, c[0x0][0x228] ;  /* 0x00008a0000087ab9 */ /* 0x000fe20000000a00 */
[----:B------:R-:W1:Y:S01]  /*0ff0*/  S2R R11, SR_CgaCtaId ;  /* 0x00000000000b7919 */ /* 0x000e620000008800 */
[----:B------:R-:W-:Y:S01]  /*1000*/  BAR.SYNC.DEFER_BLOCKING 0x0 ;  /* 0x0000000000007b1d */ /* 0x000fe20000010000 */
[----:B------:R-:W-:-:S04]  /*1010*/  ISETP.GE.AND P0, PT, R5, UR8, PT ;  /* 0x0000000805007c0c */ /* 0x000fc8000bf06270 */
[----:B------:R-:W-:Y:S01]  /*1020*/  ISETP.LT.AND P1, PT, R3, UR9, !P0 ;  /* 0x0000000903007c0c */ /* 0x000fe2000c721270 */
[----:B------:R-:W-:Y:S01]  /*1030*/  ULDC UR8, c[0x0][0x248] ;  /* 0x0000920000087ab9 */ /* 0x000fe20000000800 */
[C---:B------:R-:W-:Y:S01]  /*1040*/  ISETP.LT.AND P0, PT, R4.reuse, UR9, !P0 ;  /* 0x0000000904007c0c */ /* 0x040fe2000c701270 */
[----:B------:R-:W-:Y:S01]  /*1050*/  IMAD R4, R4, UR8, RZ ;  /* 0x0000000804047c24 */ /* 0x000fe2000f8e02ff */
[--C-:B0-----:R-:W-:Y:S02]  /*1060*/  SHF.R.S32.HI R8, RZ, 0x6, R10.reuse ;  /* 0x00000006ff087819 */ /* 0x101fe4000001140a */
[----:B------:R-:W-:Y:S02]  /*1070*/  LOP3.LUT R9, R7, 0x1c, R10, 0xf8, !PT ;  /* 0x0000001c07097812 */ /* 0x000fe400078ef80a */
[----:B------:R-:W-:Y:S02]  /*1080*/  SGXT R8, R8, 0x1 ;  /* 0x000000010808781a */ /* 0x000fe40000000200 */
[----:B------:R-:W-:-:S02]  /*1090*/  LOP3.LUT R7, R10, 0x20, RZ, 0xc0, !PT ;  /* 0x000000200a077812 */ /* 0x000fc400078ec0ff */
[----:B------:R-:W-:Y:S02]  /*10a0*/  LOP3.LUT R8, R9, 0x240, R8, 0x78, !PT ;  /* 0x0000024009087812 */ /* 0x000fe400078e7808 */
[----:B------:R-:W-:Y:S02]  /*10b0*/  LOP3.LUT R9, R0, 0x300, RZ, 0xc0, !PT ;  /* 0x0000030000097812 */ /* 0x000fe400078ec0ff */
[----:B------:R-:W-:Y:S01]  /*10c0*/  MOV R0, 0x400 ;  /* 0x0000040000007802 */ /* 0x000fe20000000f00 */
[----:B------:R-:W-:Y:S02]  /*10d0*/  IMAD R8, R7, 0x4, R8 ;  /* 0x0000000407087824 */ /* 0x000fe400078e0208 */
[----:B------:R-:W-:Y:S01]  /*10e0*/  IMAD R9, R30, 0x4, R9 ;  /* 0x000000041e097824 */ /* 0x000fe200078e0209 */
[----:B-1----:R-:W-:Y:S02]  /*10f0*/  LEA R13, R11, R0, 0x18 ;  /* 0x000000000b0d7211 */ /* 0x002fe400078ec0ff */
[----:B------:R-:W-:-:S02]  /*1100*/  LOP3.LUT R0, R8, 0x20, RZ, 0x3c, !PT ;  /* 0x0000002008007812 */ /* 0x000fc400078e3cff */
[----:B------:R-:W-:Y:S01]  /*1110*/  LEA.HI R11, R7, R13, RZ, 0x1c ;  /* 0x0000000d070b7211 */ /* 0x000fe200078fe0ff */
[----:B------:R-:W-:Y:S01]  /*1120*/  IMAD.IADD R7, R13, 0x1, R8 ;  /* 0x000000010d077824 */ /* 0x000fe200078e0208 */
[----:B------:R-:W-:Y:S01]  /*1130*/  LOP3.LUT R2, R9, 0x60, R2, 0x78, !PT ;  /* 0x0000006009027812 */ /* 0x000fe200078e7802 */
[----:B------:R-:W-:Y:S02]  /*1140*/  IMAD.IADD R9, R13, 0x1, R0 ;  /* 0x000000010d097824 */ /* 0x000fe400078e0200 */
[----:B------:R-:W-:Y:S01]  /*1150*/  IMAD R0, R5, UR4, RZ ;  /* 0x0000000405007c24 */ /* 0x000fe2000f8e02ff */
[----:B------:R0:W-:Y:S01]  /*1160*/  STS [R7], R6 ;  /* 0x0000000607007388 */ /* 0x0001e20000000800 */
[----:B------:R-:W-:Y:S01]  /*1170*/  IMAD.IADD R11, R2, 0x1, R11 ;  /* 0x00000001020b7824 */ /* 0x000fe200078e020b */
[----:B------:R-:W-:Y:S01]  /*1180*/  ULDC.64 UR4, c[0x0][0x220] ;  /* 0x0000880000047ab9 */ /* 0x000fe20000000a00 */
[----:B------:R-:W-:Y:S01]  /*1190*/  IMAD R5, R3, UR8, RZ ;  /* 0x0000000803057c24 */ /* 0x000fe2000f8e02ff */
[----:B------:R-:W-:Y:S01]  /*11a0*/  STS [R9+0x100], R14 ;  /* 0x0001000e09007388 */ /* 0x000fe20000000800 */
[----:B------:R-:W-:Y:S01]  /*11b0*/  BAR.SYNC.DEFER_BLOCKING 0x0 ;  /* 0x0000000000007b1d */ /* 0x000fe20000010000 */
[----:B0-----:R-:W-:-:S04]  /*11c0*/  LEA R6, P2, R0, UR4, 0x1 ;  /* 0x0000000400067c11 */ /* 0x001fc8000f8408ff */
[----:B------:R-:W-:Y:S02]  /*11d0*/  LEA.HI.X.SX32 R0, R0, UR5, 0x1, P2 ;  /* 0x0000000500007c11 */ /* 0x000fe400090f0eff */
[----:B------:R-:W-:-:S04]  /*11e0*/  LEA R2, P2, R5, R6, 0x1 ;  /* 0x0000000605027211 */ /* 0x000fc800078408ff */
[----:B------:R-:W-:Y:S01]  /*11f0*/  LEA.HI.X.SX32 R3, R5, R0, 0x1, P2 ;  /* 0x0000000005037211 */ /* 0x000fe200010f0eff */
[----:B------:R-:W0:Y:S04]  /*1200*/  LDS.U16 R13, [R11] ;  /* 0x000000000b0d7984 */ /* 0x000e280000000400 */
[----:B0-----:R0:W-:Y:S01]  /*1210*/  @P1 STG.E.U16 desc[UR6][R2.64], R13 ;  /* 0x0000000d02001986 */ /* 0x0011e2000c101506 */
[----:B------:R-:W-:Y:S05]  /*1220*/  @!P0 EXIT ;  /* 0x000000000000894d */ /* 0x000fea0003800000 */
[----:B------:R-:W1:Y:S01]  /*1230*/  LDS.U16 R11, [R11+0x80] ;  /* 0x000080000b0b7984 */ /* 0x000e620000000400 */
[----:B0-----:R-:W-:-:S04]  /*1240*/  LEA R2, P0, R4, R6, 0x1 ;  /* 0x0000000604027211 */ /* 0x001fc800078008ff */
[----:B------:R-:W-:-:S05]  /*1250*/  LEA.HI.X.SX32 R3, R4, R0, 0x1, P0 ;  /* 0x0000000004037211 */ /* 0x000fca00000f0eff */
[----:B-1----:R-:W-:Y:S01]  /*1260*/  STG.E.U16 desc[UR6][R2.64], R11 ;  /* 0x0000000b02007986 */ /* 0x002fe2000c101506 */
[----:B------:R-:W-:Y:S05]  /*1270*/  EXIT ;  /* 0x000000000000794d */ /* 0x000fea0003800000 */
.L_x_2:
[----:B------:R-:W-:-:S00]  /*1280*/  BRA `(.L_x_2) ;  /* 0xfffffffc00fc7947 */ /* 0x000fc0000383ffff */
[----:B------:R-:W-:-:S00]  /*1290*/  NOP ;  /* 0x0000000000007918 */ /* 0x000fc00000000000 */
        /* <DEDUP_REMOVED lines=14> */
.L_x_3:


//--------------------- .nv.shared.matmul_kernel  --------------------------
	.section	.nv.shared.matmul_kernel,"aw",@nobits
	.sectionflags	@""
	.align	16
	.zero		1024


//--------------------- .nv.shared.reserved.0     --------------------------
	.section	.nv.shared.reserved.0,"aw",@nobits
	.weak		__nv_reservedSMEM_offset_0_alias
	.size		__nv_reservedSMEM_offset_0_alias, 0, 0
	.other		__nv_reservedSMEM_offset_0_alias,@"STO_CUDA_RESERVED_SHARED STV_DEFAULT"
__nv_reservedSMEM_offset_0_alias:
	.zero		0


//--------------------- .nv.constant0.matmul_kernel --------------------------
	.section	.nv.constant0.matmul_kernel,"a",@progbits
	.sectionflags	@""
	.align	4
.nv.constant0.matmul_kernel:
	.zero		608


//--------------------- SYMBOLS --------------------------

	.type		.nv.reservedSmem.offset0,@object
	.size		.nv.reservedSmem.offset0,0x4
